	.headerflags	@"EF_CUDA_TEXMODE_UNIFIED EF_CUDA_64BIT_ADDRESS EF_CUDA_ACCELERATORS EF_CUDA_SM90 EF_CUDA_VIRTUAL_SM(EF_CUDA_SM90)"
	.elftype	@"ET_EXEC"


//--------------------- .nv.info                  --------------------------
	.section	.nv.info,"",@"SHT_CUDA_INFO"
	.align	4


	//----- nvinfo : EIATTR_REGCOUNT
	.align		4
        /*0000*/ 	.byte	0x04, 0x2f
        /*0002*/ 	.short	(.L_4 - .L_3)
	.align		4
.L_3:
        /*0004*/ 	.word	index@(triton_red_fused__to_copy_add_div_embedding_dense_backward_mul_pow_sum_13)
        /*0008*/ 	.word	0x00000020


	//----- nvinfo : EIATTR_MIN_STACK_SIZE
	.align		4
.L_4:
        /*000c*/ 	.byte	0x04, 0x12
        /*000e*/ 	.short	(.L_6 - .L_5)
	.align		4
.L_5:
        /*0010*/ 	.word	index@(triton_red_fused__to_copy_add_div_embedding_dense_backward_mul_pow_sum_13)
        /*0014*/ 	.word	0x00000000


	//----- nvinfo : EIATTR_FRAME_SIZE
	.align		4
.L_6:
        /*0018*/ 	.byte	0x04, 0x11
        /*001a*/ 	.short	(.L_8 - .L_7)
	.align		4
.L_7:
        /*001c*/ 	.word	index@(triton_red_fused__to_copy_add_div_embedding_dense_backward_mul_pow_sum_13)
        /*0020*/ 	.word	0x00000000


	//----- nvinfo : EIATTR_MIN_STACK_SIZE
	.align		4
.L_8:
        /*0024*/ 	.byte	0x04, 0x12
        /*0026*/ 	.short	(.L_10 - .L_9)
	.align		4
.L_9:
        /*0028*/ 	.word	index@(triton_red_fused__to_copy_add_div_embedding_dense_backward_mul_pow_sum_13)
        /*002c*/ 	.word	0x00000000
.L_10:


//--------------------- .nv.info.triton_red_fused__to_copy_add_div_embedding_dense_backward_mul_pow_sum_13 --------------------------
	.section	.nv.info.triton_red_fused__to_copy_add_div_embedding_dense_backward_mul_pow_sum_13,"",@"SHT_CUDA_INFO"
	.sectionflags	@""
	.align	4


	//----- nvinfo : EIATTR_CUDA_API_VERSION
	.align		4
        /*0000*/ 	.byte	0x04, 0x37
        /*0002*/ 	.short	(.L_12 - .L_11)
.L_11:
        /*0004*/ 	.word	0x0000007c


	//----- nvinfo : EIATTR_KPARAM_INFO
	.align		4
.L_12:
        /*0008*/ 	.byte	0x04, 0x17
        /*000a*/ 	.short	(.L_14 - .L_13)
.L_13:
        /*000c*/ 	.word	0x00000000
        /*0010*/ 	.short	0x000b
        /*0012*/ 	.short	0x0050
        /*0014*/ 	.byte	0x00, 0xf4, 0x21, 0x00


	//----- nvinfo : EIATTR_KPARAM_INFO
	.align		4
.L_14:
        /*0018*/ 	.byte	0x04, 0x17
        /*001a*/ 	.short	(.L_16 - .L_15)
.L_15:
        /*001c*/ 	.word	0x00000000
        /*0020*/ 	.short	0x000a
        /*0022*/ 	.short	0x004c
        /*0024*/ 	.byte	0x00, 0xf0, 0x11, 0x00


	//----- nvinfo : EIATTR_KPARAM_INFO
	.align		4
.L_16:
        /*0028*/ 	.byte	0x04, 0x17
        /*002a*/ 	.short	(.L_18 - .L_17)
.L_17:
        /*002c*/ 	.word	0x00000000
        /*0030*/ 	.short	0x0009
        /*0032*/ 	.short	0x0048
        /*0034*/ 	.byte	0x00, 0xf0, 0x11, 0x00


	//----- nvinfo : EIATTR_KPARAM_INFO
	.align		4
.L_18:
        /*0038*/ 	.byte	0x04, 0x17
        /*003a*/ 	.short	(.L_20 - .L_19)
.L_19:
        /*003c*/ 	.word	0x00000000
        /*0040*/ 	.short	0x0008
        /*0042*/ 	.short	0x0040
        /*0044*/ 	.byte	0x00, 0xf4, 0x21, 0x00


	//----- nvinfo : EIATTR_KPARAM_INFO
	.align		4
.L_20:
        /*0048*/ 	.byte	0x04, 0x17
        /*004a*/ 	.short	(.L_22 - .L_21)
.L_21:
        /*004c*/ 	.word	0x00000000
        /*0050*/ 	.short	0x0007
        /*0052*/ 	.short	0x0038
        /*0054*/ 	.byte	0x00, 0xf4, 0x21, 0x00


	//----- nvinfo : EIATTR_KPARAM_INFO
	.align		4
.L_22:
        /*0058*/ 	.byte	0x04, 0x17
        /*005a*/ 	.short	(.L_24 - .L_23)
.L_23:
        /*005c*/ 	.word	0x00000000
        /*0060*/ 	.short	0x0006
        /*0062*/ 	.short	0x0030
        /*0064*/ 	.byte	0x00, 0xf4, 0x21, 0x00


	//----- nvinfo : EIATTR_KPARAM_INFO
	.align		4
.L_24:
        /*0068*/ 	.byte	0x04, 0x17
        /*006a*/ 	.short	(.L_26 - .L_25)
.L_25:
        /*006c*/ 	.word	0x00000000
        /*0070*/ 	.short	0x0005
        /*0072*/ 	.short	0x0028
        /*0074*/ 	.byte	0x00, 0xf4, 0x21, 0x00


	//----- nvinfo : EIATTR_KPARAM_INFO
	.align		4
.L_26:
        /*0078*/ 	.byte	0x04, 0x17
        /*007a*/ 	.short	(.L_28 - .L_27)
.L_27:
        /*007c*/ 	.word	0x00000000
        /*0080*/ 	.short	0x0004
        /*0082*/ 	.short	0x0020
        /*0084*/ 	.byte	0x00, 0xf4, 0x21, 0x00


	//----- nvinfo : EIATTR_KPARAM_INFO
	.align		4
.L_28:
        /*0088*/ 	.byte	0x04, 0x17
        /*008a*/ 	.short	(.L_30 - .L_29)
.L_29:
        /*008c*/ 	.word	0x00000000
        /*0090*/ 	.short	0x0003
        /*0092*/ 	.short	0x0018
        /*0094*/ 	.byte	0x00, 0xf4, 0x21, 0x00


	//----- nvinfo : EIATTR_KPARAM_INFO
	.align		4
.L_30:
        /*0098*/ 	.byte	0x04, 0x17
        /*009a*/ 	.short	(.L_32 - .L_31)
.L_31:
        /*009c*/ 	.word	0x00000000
        /*00a0*/ 	.short	0x0002
        /*00a2*/ 	.short	0x0010
        /*00a4*/ 	.byte	0x00, 0xf4, 0x21, 0x00


	//----- nvinfo : EIATTR_KPARAM_INFO
	.align		4
.L_32:
        /*00a8*/ 	.byte	0x04, 0x17
        /*00aa*/ 	.short	(.L_34 - .L_33)
.L_33:
        /*00ac*/ 	.word	0x00000000
        /*00b0*/ 	.short	0x0001
        /*00b2*/ 	.short	0x0008
        /*00b4*/ 	.byte	0x00, 0xf4, 0x21, 0x00


	//----- nvinfo : EIATTR_KPARAM_INFO
	.align		4
.L_34:
        /*00b8*/ 	.byte	0x04, 0x17
        /*00ba*/ 	.short	(.L_36 - .L_35)
.L_35:
        /*00bc*/ 	.word	0x00000000
        /*00c0*/ 	.short	0x0000
        /*00c2*/ 	.short	0x0000
        /*00c4*/ 	.byte	0x00, 0xf4, 0x21, 0x00


	//----- nvinfo : EIATTR_SPARSE_MMA_MASK
	.align		4
.L_36:
        /*00c8*/ 	.byte	0x03, 0x50
        /*00ca*/ 	.short	0x0000


	//----- nvinfo : EIATTR_MAXREG_COUNT
	.align		4
        /*00cc*/ 	.byte	0x03, 0x1b
        /*00ce*/ 	.short	0x00ff


	//----- nvinfo : EIATTR_EXTERNS
	.align		4
        /*00d0*/ 	.byte	0x04, 0x0f
        /*00d2*/ 	.short	(.L_38 - .L_37)


	//   ....[0]....
	.align		4
.L_37:
        /*00d4*/ 	.word	index@(__assertfail)


	//----- nvinfo : EIATTR_COOP_GROUP_MASK_REGIDS
	.align		4
.L_38:
        /*00d8*/ 	.byte	0x04, 0x29
        /*00da*/ 	.short	(.L_40 - .L_39)


	//   ....[0]....
.L_39:
        /*00dc*/ 	.word	0xffffffff


	//   ....[1]....
        /*00e0*/ 	.word	0xffffffff


	//   ....[2]....
        /*00e4*/ 	.word	0xffffffff


	//   ....[3]....
        /*00e8*/ 	.word	0xffffffff


	//----- nvinfo : EIATTR_COOP_GROUP_INSTR_OFFSETS
	.align		4
.L_40:
        /*00ec*/ 	.byte	0x04, 0x28
        /*00ee*/ 	.short	(.L_42 - .L_41)


	//   ....[0]....
.L_41:
        /*00f0*/ 	.word	0x00000790


	//   ....[1]....
        /*00f4*/ 	.word	0x000007b0


	//   ....[2]....
        /*00f8*/ 	.word	0x000007d0


	//   ....[3]....
        /*00fc*/ 	.word	0x00000800


	//----- nvinfo : EIATTR_SYSCALL_OFFSETS
	.align		4
.L_42:
        /*0100*/ 	.byte	0x04, 0x46
        /*0102*/ 	.short	(.L_44 - .L_43)


	//   ....[0]....
.L_43:
        /*0104*/ 	.word	0x000012c0


	//----- nvinfo : EIATTR_EXIT_INSTR_OFFSETS
	.align		4
.L_44:
        /*0108*/ 	.byte	0x04, 0x1c
        /*010a*/ 	.short	(.L_46 - .L_45)


	//   ....[0]....
.L_45:
        /*010c*/ 	.word	0x000011c0


	//----- nvinfo : EIATTR_REQNTID
	.align		4
.L_46:
        /*0110*/ 	.byte	0x04, 0x10
        /*0112*/ 	.short	(.L_48 - .L_47)
.L_47:
        /*0114*/ 	.word	0x00000040
        /*0118*/ 	.word	0x00000001
        /*011c*/ 	.word	0x00000001


	//----- nvinfo : EIATTR_CRS_STACK_SIZE
	.align		4
.L_48:
        /*0120*/ 	.byte	0x04, 0x1e
        /*0122*/ 	.short	(.L_50 - .L_49)
.L_49:
        /*0124*/ 	.word	0x00000000


	//----- nvinfo : EIATTR_CBANK_PARAM_SIZE
	.align		4
.L_50:
        /*0128*/ 	.byte	0x03, 0x19
        /*012a*/ 	.short	0x0058


	//----- nvinfo : EIATTR_PARAM_CBANK
	.align		4
        /*012c*/ 	.byte	0x04, 0x0a
        /*012e*/ 	.short	(.L_52 - .L_51)
	.align		4
.L_51:
        /*0130*/ 	.word	index@(.nv.constant0.triton_red_fused__to_copy_add_div_embedding_dense_backward_mul_pow_sum_13)
        /*0134*/ 	.short	0x0210
        /*0136*/ 	.short	0x0058


	//----- nvinfo : EIATTR_SW_WAR
	.align		4
.L_52:
        /*0138*/ 	.byte	0x04, 0x36
        /*013a*/ 	.short	(.L_54 - .L_53)
.L_53:
        /*013c*/ 	.word	0x00000008
.L_54:


//--------------------- .nv.callgraph             --------------------------
	.section	.nv.callgraph,"",@"SHT_CUDA_CALLGRAPH"
	.align	4
	.sectionentsize	8
	.align		4
        /*0000*/ 	.word	0x00000000
	.align		4
        /*0004*/ 	.word	0xffffffff
	.align		4
        /*0008*/ 	.word	index@(triton_red_fused__to_copy_add_div_embedding_dense_backward_mul_pow_sum_13)
	.align		4
        /*000c*/ 	.word	index@(__assertfail)
	.align		4
        /*0010*/ 	.word	0x00000000
	.align		4
        /*0014*/ 	.word	0xfffffffe
	.align		4
        /*0018*/ 	.word	0x00000000
	.align		4
        /*001c*/ 	.word	0xfffffffd
	.align		4
        /*0020*/ 	.word	0x00000000
	.align		4
        /*0024*/ 	.word	0xfffffffc


//--------------------- .nv.constant4             --------------------------
	.section	.nv.constant4,"a",@progbits
	.align	8
	.align		8
.nv.constant4:
        /*0000*/ 	.dword	__assertfail
	.align		8
        /*0008*/ 	.dword	assertFunc_0
	.align		8
        /*0010*/ 	.dword	assertFile_0
	.align		8
        /*0018*/ 	.dword	assertMessage_0


//--------------------- .text.triton_red_fused__to_copy_add_div_embedding_dense_backward_mul_pow_sum_13 --------------------------
	.section	.text.triton_red_fused__to_copy_add_div_embedding_dense_backward_mul_pow_sum_13,"ax",@progbits
	.sectionflags	@"SHF_BARRIERS=1"
	.align	128
        .global         triton_red_fused__to_copy_add_div_embedding_dense_backward_mul_pow_sum_13
        .type           triton_red_fused__to_copy_add_div_embedding_dense_backward_mul_pow_sum_13,@function
        .size           triton_red_fused__to_copy_add_div_embedding_dense_backward_mul_pow_sum_13,(.L_x_7 - triton_red_fused__to_copy_add_div_embedding_dense_backward_mul_pow_sum_13)
        .other          triton_red_fused__to_copy_add_div_embedding_dense_backward_mul_pow_sum_13,@"STO_CUDA_ENTRY STV_DEFAULT"
triton_red_fused__to_copy_add_div_embedding_dense_backward_mul_pow_sum_13:
.text.triton_red_fused__to_copy_add_div_embedding_dense_backward_mul_pow_sum_13:
[----:B------:R-:W0:Y:S02]  /*0000*/  LDC R1, c[0x0][0x28] ;  /* 0x00000a00ff017b82 */ /* 0x000e240000000800 */
[----:B------:R-:W1:Y:S01]  /*0010*/  S2R R3, SR_TID.X ;  /* 0x0000000000037919 */ /* 0x000e620000002100 */
[----:B------:R-:W2:Y:S01]  /*0020*/  LDC.64 R24, c[0x0][0x228] ;  /* 0x00008a00ff187b82 */ /* 0x000ea20000000a00 */
[----:B------:R-:W-:Y:S01]  /*0030*/  UMOV UR4, 0x400 ;  /* 0x0000040000047882 */ /* 0x000fe20000000000 */
[----:B------:R-:W-:Y:S01]  /*0040*/  ULDC UR6, c[0x0][0x258] ;  /* 0x0000960000067ab9 */ /* 0x000fe20000000800 */
[----:B------:R-:W3:Y:S01]  /*0050*/  S2R R7, SR_CTAID.X ;  /* 0x0000000000077919 */ /* 0x000ee20000002500 */
[----:B------:R-:W-:Y:S01]  /*0060*/  CS2R R12, SRZ ;  /* 0x00000000000c7805 */ /* 0x000fe2000001ff00 */
[----:B------:R-:W-:Y:S01]  /*0070*/  IMAD.MOV.U32 R0, RZ, RZ, -0x40 ;  /* 0xffffffc0ff007424 */ /* 0x000fe200078e00ff */
[----:B------:R-:W-:Y:S02]  /*0080*/  MOV R23, 0xffffffff ;  /* 0xffffffff00177802 */ /* 0x000fe40000000f00 */
[----:B------:R-:W-:Y:S01]  /*0090*/  CS2R R14, SRZ ;  /* 0x00000000000e7805 */ /* 0x000fe2000001ff00 */
[----:B------:R-:W4:Y:S01]  /*00a0*/  S2UR UR5, SR_CgaCtaId ;  /* 0x00000000000579c3 */ /* 0x000f220000008800 */
[----:B-1----:R-:W-:Y:S01]  /*00b0*/  SHF.R.U32.HI R2, RZ, 0x4, R3 ;  /* 0x00000004ff027819 */ /* 0x002fe20000011603 */
[----:B----4-:R-:W-:Y:S01]  /*00c0*/  UPRMT UR4, UR5, 0x654, UR4 ;  /* 0x0000065405047896 */ /* 0x010fe20008000004 */
[----:B------:R-:W-:-:S02]  /*00d0*/  LOP3.LUT R11, R3, 0x3f, RZ, 0xc0, !PT ;  /* 0x0000003f030b7812 */ /* 0x000fc400078ec0ff */
[----:B---3--:R-:W-:Y:S02]  /*00e0*/  SHF.L.U32 R7, R7, 0x2, RZ ;  /* 0x0000000207077819 */ /* 0x008fe400000006ff */
[----:B------:R-:W-:Y:S01]  /*00f0*/  SGXT.U32 R2, R2, 0x2 ;  /* 0x000000020202781a */ /* 0x000fe20000000000 */
[----:B--2---:R-:W-:Y:S01]  /*0100*/  IMAD.WIDE.U32 R24, R11, 0x2, R24 ;  /* 0x000000020b187825 */ /* 0x004fe200078e0018 */
[----:B------:R-:W-:Y:S02]  /*0110*/  SHF.L.U32 R3, R3, 0x2, RZ ;  /* 0x0000000203037819 */ /* 0x000fe400000006ff */
[----:B------:R-:W-:Y:S01]  /*0120*/  LOP3.LUT R2, R2, R7, RZ, 0xfc, !PT ;  /* 0x0000000702027212 */ /* 0x000fe200078efcff */
[----:B------:R-:W-:Y:S01]  /*0130*/  VIADD R22, R7, 0x2 ;  /* 0x0000000207167836 */ /* 0x000fe20000000000 */
[----:B------:R-:W-:Y:S02]  /*0140*/  LOP3.LUT R9, R3, 0x3c, RZ, 0xc0, !PT ;  /* 0x0000003c03097812 */ /* 0x000fe400078ec0ff */
[----:B------:R-:W-:-:S02]  /*0150*/  MOV R6, R24 ;  /* 0x0000001800067202 */ /* 0x000fc40000000f00 */
[----:B------:R-:W-:Y:S02]  /*0160*/  MOV R5, R25 ;  /* 0x0000001900057202 */ /* 0x000fe40000000f00 */
[C---:B------:R-:W-:Y:S02]  /*0170*/  ISETP.GE.AND P4, PT, R2.reuse, UR6, PT ;  /* 0x0000000602007c0c */ /* 0x040fe4000bf86270 */
[----:B------:R-:W-:Y:S02]  /*0180*/  LEA R3, R2, R9, 0xc ;  /* 0x0000000902037211 */ /* 0x000fe400078e60ff */
[----:B------:R-:W-:Y:S02]  /*0190*/  LEA R4, R11, UR4, 0x2 ;  /* 0x000000040b047c11 */ /* 0x000fe4000f8e10ff */
[----:B------:R-:W-:Y:S01]  /*01a0*/  LEA R2, R9, UR4, 0x2 ;  /* 0x0000000409027c11 */ /* 0x000fe2000f8e10ff */
[----:B------:R-:W-:-:S06]  /*01b0*/  ULDC.64 UR4, c[0x0][0x208] ;  /* 0x0000820000047ab9 */ /* 0x000fcc0000000a00 */
.L_x_0:
[----:B------:R-:W1:Y:S01]  /*01c0*/  LDC.64 R26, c[0x0][0x210] ;  /* 0x00008400ff1a7b82 */ /* 0x000e620000000a00 */
[----:B------:R-:W-:Y:S02]  /*01d0*/  IADD3 R0, P0, R0, 0x40, RZ ;  /* 0x0000004000007810 */ /* 0x000fe40007f1e0ff */
[----:B------:R-:W-:Y:S02]  /*01e0*/  CS2R R8, SRZ ;  /* 0x0000000000087805 */ /* 0x000fe4000001ff00 */
[----:B------:R-:W-:Y:S02]  /*01f0*/  CS2R R10, SRZ ;  /* 0x00000000000a7805 */ /* 0x000fe4000001ff00 */
[----:B------:R-:W-:Y:S01]  /*0200*/  LOP3.LUT R19, R3, R0, RZ, 0xfc, !PT ;  /* 0x0000000003137212 */ /* 0x000fe200078efcff */
[----:B------:R-:W2:Y:S08]  /*0210*/  LDC.64 R28, c[0x0][0x218] ;  /* 0x00008600ff1c7b82 */ /* 0x000eb00000000a00 */
[----:B------:R-:W3:Y:S01]  /*0220*/  LDC.64 R16, c[0x0][0x220] ;  /* 0x00008800ff107b82 */ /* 0x000ee20000000a00 */
[----:B-1----:R-:W-:-:S07]  /*0230*/  IMAD.WIDE R26, R19, 0x2, R26 ;  /* 0x00000002131a7825 */ /* 0x002fce00078e021a */
[----:B------:R-:W1:Y:S01]  /*0240*/  LDC.64 R20, c[0x0][0x230] ;  /* 0x00008c00ff147b82 */ /* 0x000e620000000a00 */
[----:B------:R3:W4:Y:S01]  /*0250*/  @!P4 LDG.E.EL.64 R8, desc[UR4][R26.64] ;  /* 0x000000041a08c981 */ /* 0x000722000c2e1b00 */
[----:B--2---:R-:W-:-:S05]  /*0260*/  IMAD.WIDE R28, R19, 0x2, R28 ;  /* 0x00000002131c7825 */ /* 0x004fca00078e021c */
[----:B------:R4:W2:Y:S01]  /*0270*/  @!P4 LDG.E.EL.64 R10, desc[UR4][R28.64] ;  /* 0x000000041c0ac981 */ /* 0x0008a2000c2e1b00 */
[----:B---3--:R-:W-:Y:S01]  /*0280*/  IMAD.WIDE R26, R19, 0x2, R16 ;  /* 0x00000002131a7825 */ /* 0x008fe200078e0210 */
[----:B------:R-:W-:-:S06]  /*0290*/  CS2R R16, SRZ ;  /* 0x0000000000107805 */ /* 0x000fcc000001ff00 */
[----:B------:R3:W5:Y:S01]  /*02a0*/  @!P4 LDG.E.EL.64 R16, desc[UR4][R26.64] ;  /* 0x000000041a10c981 */ /* 0x000762000c2e1b00 */
[----:B-1----:R-:W-:Y:S01]  /*02b0*/  IMAD.WIDE R20, R19, 0x2, R20 ;  /* 0x0000000213147825 */ /* 0x002fe200078e0214 */
[----:B------:R-:W-:-:S06]  /*02c0*/  CS2R R18, SRZ ;  /* 0x0000000000127805 */ /* 0x000fcc000001ff00 */
[----:B------:R1:W5:Y:S01]  /*02d0*/  @!P4 LDG.E.EL.64 R18, desc[UR4][R20.64] ;  /* 0x000000041412c981 */ /* 0x000362000c2e1b00 */
[----:B----4-:R-:W-:Y:S02]  /*02e0*/  HADD2.F32 R28, -RZ, R9.H1_H1 ;  /* 0x30000009ff1c7230 */ /* 0x010fe40000004100 */
[----:B--2---:R-:W-:Y:S02]  /*02f0*/  HADD2.F32 R29, -RZ, R11.H1_H1 ;  /* 0x3000000bff1d7230 */ /* 0x004fe40000004100 */
[----:B---3--:R-:W-:-:S03]  /*0300*/  HADD2.F32 R26, -RZ, R10.H1_H1 ;  /* 0x3000000aff1a7230 */ /* 0x008fc60000004100 */
[----:B------:R-:W-:Y:S01]  /*0310*/  FADD R28, R28, R29 ;  /* 0x0000001d1c1c7221 */ /* 0x000fe20000000000 */
[----:B------:R-:W-:Y:S02]  /*0320*/  HADD2.F32 R29, -RZ, R9.H0_H0 ;  /* 0x20000009ff1d7230 */ /* 0x000fe40000004100 */
[----:B------:R-:W-:-:S05]  /*0330*/  HADD2.F32 R9, -RZ, R8.H1_H1 ;  /* 0x30000008ff097230 */ /* 0x000fca0000004100 */
[----:B------:R-:W-:Y:S02]  /*0340*/  FADD R9, R9, R26 ;  /* 0x0000001a09097221 */ /* 0x000fe40000000000 */
[----:B------:R2:W3:Y:S01]  /*0350*/  LDG.E.EL.U16 R26, desc[UR4][R24.64] ;  /* 0x00000004181a7981 */ /* 0x0004e2000c2e1500 */
[----:B------:R-:W-:Y:S02]  /*0360*/  HADD2.F32 R11, -RZ, R11.H0_H0 ;  /* 0x2000000bff0b7230 */ /* 0x000fe40000004100 */
[----:B-1----:R-:W-:Y:S02]  /*0370*/  HADD2.F32 R20, -RZ, R8.H0_H0 ;  /* 0x20000008ff147230 */ /* 0x002fe40000004100 */
[----:B------:R-:W-:Y:S02]  /*0380*/  HADD2.F32 R21, -RZ, R10.H0_H0 ;  /* 0x2000000aff157230 */ /* 0x000fe40000004100 */
[----:B------:R-:W-:Y:S01]  /*0390*/  FADD R11, R29, R11 ;  /* 0x0000000b1d0b7221 */ /* 0x000fe20000000000 */
[----:B-----5:R-:W-:-:S02]  /*03a0*/  HADD2.F32 R8, -RZ, R17.H0_H0 ;  /* 0x20000011ff087230 */ /* 0x020fc40000004100 */
[----:B------:R-:W-:-:S03]  /*03b0*/  FADD R20, R20, R21 ;  /* 0x0000001514147221 */ /* 0x000fc60000000000 */
[----:B------:R-:W-:Y:S01]  /*03c0*/  FADD R21, R8, R11 ;  /* 0x0000000b08157221 */ /* 0x000fe20000000000 */
[----:B------:R-:W-:Y:S01]  /*03d0*/  HADD2.F32 R8, -RZ, R16.H1_H1 ;  /* 0x30000010ff087230 */ /* 0x000fe20000004100 */
[----:B------:R-:W-:Y:S01]  /*03e0*/  IADD3.X R23, RZ, R23, RZ, P0, !PT ;  /* 0x00000017ff177210 */ /* 0x000fe200007fe4ff */
[----:B------:R-:W-:Y:S01]  /*03f0*/  HADD2.F32 R17, -RZ, R17.H1_H1 ;  /* 0x30000011ff117230 */ /* 0x000fe20000004100 */
[----:B------:R-:W-:Y:S01]  /*0400*/  BAR.SYNC.DEFER_BLOCKING 0x0 ;  /* 0x0000000000007b1d */ /* 0x000fe20000010000 */
[----:B------:R-:W-:-:S03]  /*0410*/  ISETP.GE.U32.AND P0, PT, R0, 0xfc0, PT ;  /* 0x00000fc00000780c */ /* 0x000fc60003f06070 */
[----:B------:R-:W-:Y:S01]  /*0420*/  FADD R28, R17, R28 ;  /* 0x0000001c111c7221 */ /* 0x000fe20000000000 */
[----:B------:R-:W-:Y:S01]  /*0430*/  ISETP.GE.U32.AND.EX P0, PT, R23, RZ, PT, P0 ;  /* 0x000000ff1700720c */ /* 0x000fe20003f06100 */
[----:B------:R-:W-:Y:S01]  /*0440*/  HADD2.F32 R17, -RZ, R16.H0_H0 ;  /* 0x20000010ff117230 */ /* 0x000fe20000004100 */
[----:B--2---:R-:W-:-:S04]  /*0450*/  IADD3 R24, P1, R24, 0x80, RZ ;  /* 0x0000008018187810 */ /* 0x004fc80007f3e0ff */
[----:B------:R-:W-:Y:S01]  /*0460*/  FADD R17, R17, R20 ;  /* 0x0000001411117221 */ /* 0x000fe20000000000 */
[----:B------:R-:W-:Y:S02]  /*0470*/  HADD2.F32 R20, -RZ, R18.H1_H1 ;  /* 0x30000012ff147230 */ /* 0x000fe40000004100 */
[----:B------:R-:W-:Y:S02]  /*0480*/  IMAD.X R25, RZ, RZ, R25, P1 ;  /* 0x000000ffff197224 */ /* 0x000fe400008e0619 */
[----:B---3--:R-:W-:-:S05]  /*0490*/  HADD2.F32 R27, -RZ, R26.H0_H0 ;  /* 0x2000001aff1b7230 */ /* 0x008fca0000004100 */
[----:B------:R-:W-:Y:S01]  /*04a0*/  STS [R4], R27 ;  /* 0x0000001b04007388 */ /* 0x000fe20000000800 */
[----:B------:R-:W-:Y:S01]  /*04b0*/  FADD R26, R8, R9 ;  /* 0x00000009081a7221 */ /* 0x000fe20000000000 */
[----:B------:R-:W-:Y:S06]  /*04c0*/  BAR.SYNC.DEFER_BLOCKING 0x0 ;  /* 0x0000000000007b1d */ /* 0x000fec0000010000 */
[----:B------:R-:W1:Y:S02]  /*04d0*/  LDS.128 R8, [R2] ;  /* 0x0000000002087984 */ /* 0x000e640000000c00 */
[----:B-1----:R-:W-:Y:S01]  /*04e0*/  FMUL R21, R21, R10 ;  /* 0x0000000a15157220 */ /* 0x002fe20000400000 */
[----:B------:R-:W-:Y:S01]  /*04f0*/  FMUL R26, R26, R9 ;  /* 0x000000091a1a7220 */ /* 0x000fe20000400000 */
[----:B------:R-:W-:-:S02]  /*0500*/  HADD2.F32 R10, -RZ, R19.H1_H1 ;  /* 0x30000013ff0a7230 */ /* 0x000fc40000004100 */
[----:B------:R-:W-:Y:S01]  /*0510*/  FMUL R16, R28, R11 ;  /* 0x0000000b1c107220 */ /* 0x000fe20000400000 */
[----:B------:R-:W-:Y:S02]  /*0520*/  HADD2.F32 R19, -RZ, R19.H0_H0 ;  /* 0x20000013ff137230 */ /* 0x000fe40000004100 */
[----:B------:R-:W-:Y:S01]  /*0530*/  FMUL R8, R17, R8 ;  /* 0x0000000811087220 */ /* 0x000fe20000400000 */
[----:B------:R-:W-:Y:S02]  /*0540*/  HADD2.F32 R9, -RZ, R18.H0_H0 ;  /* 0x20000012ff097230 */ /* 0x000fe40000004100 */
[----:B------:R-:W-:Y:S01]  /*0550*/  @!P4 FFMA R15, R10, R16, R15 ;  /* 0x000000100a0fc223 */ /* 0x000fe2000000000f */
[----:B------:R-:W-:Y:S01]  /*0560*/  @!P4 FFMA R13, R20, R26, R13 ;  /* 0x0000001a140dc223 */ /* 0x000fe2000000000d */
[----:B------:R-:W-:Y:S01]  /*0570*/  @!P4 FFMA R14, R19, R21, R14 ;  /* 0x00000015130ec223 */ /* 0x000fe2000000000e */
[----:B------:R-:W-:Y:S01]  /*0580*/  @!P4 FFMA R12, R9, R8, R12 ;  /* 0x00000008090cc223 */ /* 0x000fe2000000000c */
[----:B------:R-:W-:Y:S06]  /*0590*/  @!P0 BRA `(.L_x_0) ;  /* 0xfffffffc00088947 */ /* 0x000fec000383ffff */
[----:B------:R-:W1:Y:S01]  /*05a0*/  LDC.64 R20, c[0x0][0x238] ;  /* 0x00008e00ff147b82 */ /* 0x000e620000000a00 */
[----:B------:R-:W2:Y:S01]  /*05b0*/  S2R R0, SR_TID.X ;  /* 0x0000000000007919 */ /* 0x000ea20000002100 */
[----:B------:R-:W-:Y:S01]  /*05c0*/  ULDC UR6, c[0x0][0x258] ;  /* 0x0000960000067ab9 */ /* 0x000fe20000000800 */
[----:B------:R-:W-:Y:S02]  /*05d0*/  IADD3 R28, R7, 0x1, RZ ;  /* 0x00000001071c7810 */ /* 0x000fe40007ffe0ff */
[----:B------:R-:W-:Y:S02]  /*05e0*/  CS2R R18, SRZ ;  /* 0x0000000000127805 */ /* 0x000fe4000001ff00 */
[----:B------:R-:W-:Y:S02]  /*05f0*/  ISETP.GE.AND P0, PT, R7, UR6, PT ;  /* 0x0000000607007c0c */ /* 0x000fe4000bf06270 */
[----:B------:R-:W-:Y:S02]  /*0600*/  CS2R R16, SRZ ;  /* 0x0000000000107805 */ /* 0x000fe4000001ff00 */
[----:B------:R-:W-:Y:S01]  /*0610*/  ISETP.GE.AND P1, PT, R28, UR6, PT ;  /* 0x000000061c007c0c */ /* 0x000fe2000bf26270 */
[----:B------:R-:W3:Y:S01]  /*0620*/  LDC.64 R24, c[0x0][0x248] ;  /* 0x00009200ff187b82 */ /* 0x000ee20000000a00 */
[----:B------:R-:W-:-:S02]  /*0630*/  IADD3 R23, R7, 0x3, RZ ;  /* 0x0000000307177810 */ /* 0x000fc40007ffe0ff */
[----:B------:R-:W-:Y:S02]  /*0640*/  CS2R R10, SRZ ;  /* 0x00000000000a7805 */ /* 0x000fe4000001ff00 */
[----:B------:R-:W-:Y:S02]  /*0650*/  ISETP.GE.AND P2, PT, R22, UR6, PT ;  /* 0x0000000616007c0c */ /* 0x000fe4000bf46270 */
[----:B------:R-:W-:Y:S01]  /*0660*/  ISETP.GE.AND P3, PT, R23, UR6, PT ;  /* 0x0000000617007c0c */ /* 0x000fe2000bf66270 */
[----:B-1----:R-:W-:-:S05]  /*0670*/  IMAD.WIDE R26, R7, 0x8, R20 ;  /* 0x00000008071a7825 */ /* 0x002fca00078e0214 */
[----:B------:R-:W4:Y:S01]  /*0680*/  @!P0 LDG.E.EL.64 R18, desc[UR4][R26.64] ;  /* 0x000000041a128981 */ /* 0x000f22000c2e1b00 */
[----:B------:R-:W-:-:S03]  /*0690*/  CS2R R8, SRZ ;  /* 0x0000000000087805 */ /* 0x000fc6000001ff00 */
[----:B------:R-:W5:Y:S01]  /*06a0*/  @!P1 LDG.E.EL.64 R16, desc[UR4][R26.64+0x8] ;  /* 0x000008041a109981 */ /* 0x000f62000c2e1b00 */
[----:B--2---:R-:W-:-:S03]  /*06b0*/  SHF.R.U32.HI R0, RZ, 0x4, R0 ;  /* 0x00000004ff007819 */ /* 0x004fc60000011600 */
[----:B------:R-:W2:Y:S01]  /*06c0*/  @!P2 LDG.E.EL.64 R10, desc[UR4][R26.64+0x10] ;  /* 0x000010041a0aa981 */ /* 0x000ea2000c2e1b00 */
[----:B------:R-:W-:-:S03]  /*06d0*/  SGXT.U32 R0, R0, 0x2 ;  /* 0x000000020000781a */ /* 0x000fc60000000000 */
[----:B------:R1:W2:Y:S01]  /*06e0*/  @!P3 LDG.E.EL.64 R8, desc[UR4][R26.64+0x18] ;  /* 0x000018041a08b981 */ /* 0x0002a2000c2e1b00 */
[----:B------:R-:W-:Y:S01]  /*06f0*/  LOP3.LUT R29, R0, R7, RZ, 0xfc, !PT ;  /* 0x00000007001d7212 */ /* 0x000fe200078efcff */
[----:B------:R-:W-:-:S04]  /*0700*/  IMAD.MOV.U32 R0, RZ, RZ, RZ ;  /* 0x000000ffff007224 */ /* 0x000fc800078e00ff */
[----:B------:R-:W-:Y:S01]  /*0710*/  IMAD.WIDE R20, R29, 0x8, R20 ;  /* 0x000000081d147825 */ /* 0x000fe200078e0214 */
[----:B-1----:R-:W-:-:S03]  /*0720*/  CS2R R26, SRZ ;  /* 0x00000000001a7805 */ /* 0x002fc6000001ff00 */
[----:B---3--:R-:W-:-:S03]  /*0730*/  IMAD.WIDE R24, R29, 0x4, R24 ;  /* 0x000000041d187825 */ /* 0x008fc600078e0218 */
[----:B------:R-:W3:Y:S04]  /*0740*/  @!P4 LDG.E.EL.64 R26, desc[UR4][R20.64] ;  /* 0x00000004141ac981 */ /* 0x000ee8000c2e1b00 */
[----:B------:R1:W3:Y:S01]  /*0750*/  @!P4 LDG.E.EL R0, desc[UR4][R24.64] ;  /* 0x000000041800c981 */ /* 0x0002e2000c2e1900 */
[----:B------:R-:W-:-:S04]  /*0760*/  FADD R13, R12, R13 ;  /* 0x0000000d0c0d7221 */ /* 0x000fc80000000000 */
[----:B------:R-:W-:-:S04]  /*0770*/  FADD R14, R14, R13 ;  /* 0x0000000d0e0e7221 */ /* 0x000fc80000000000 */
[----:B------:R-:W-:-:S05]  /*0780*/  FADD R15, R15, R14 ;  /* 0x0000000e0f0f7221 */ /* 0x000fca0000000000 */
[----:B------:R-:W1:Y:S02]  /*0790*/  SHFL.BFLY PT, R12, R15, 0x8, 0x1f ;  /* 0x0d001f000f0c7f89 */ /* 0x000e6400000e0000 */
[----:B01----:R-:W-:-:S05]  /*07a0*/  FADD R12, R15, R12 ;  /* 0x0000000c0f0c7221 */ /* 0x003fca0000000000 */
[----:B------:R-:W0:Y:S02]  /*07b0*/  SHFL.BFLY PT, R13, R12, 0x4, 0x1f ;  /* 0x0c801f000c0d7f89 */ /* 0x000e2400000e0000 */
[----:B0-----:R-:W-:-:S05]  /*07c0*/  FADD R29, R12, R13 ;  /* 0x0000000d0c1d7221 */ /* 0x001fca0000000000 */
[----:B------:R-:W0:Y:S01]  /*07d0*/  SHFL.BFLY PT, R14, R29, 0x2, 0x1f ;  /* 0x0c401f001d0e7f89 */ /* 0x000e2200000e0000 */
[----:B------:R-:W1:Y:S01]  /*07e0*/  S2R R12, SR_TID.X ;  /* 0x00000000000c7919 */ /* 0x000e620000002100 */
[----:B0-----:R-:W-:-:S05]  /*07f0*/  FADD R13, R29, R14 ;  /* 0x0000000e1d0d7221 */ /* 0x001fca0000000000 */
[----:B------:R-:W0:Y:S02]  /*0800*/  SHFL.BFLY PT, R14, R13, 0x1, 0x1f ;  /* 0x0c201f000d0e7f89 */ /* 0x000e2400000e0000 */
[----:B0-----:R-:W-:Y:S01]  /*0810*/  FADD R14, R13, R14 ;  /* 0x0000000e0d0e7221 */ /* 0x001fe20000000000 */
[----:B-1----:R-:W-:-:S03]  /*0820*/  SHF.L.U32 R12, R12, 0x2, RZ ;  /* 0x000000020c0c7819 */ /* 0x002fc600000006ff */
[----:B------:R-:W-:Y:S01]  /*0830*/  FMUL R14, R14, -0.5 ;  /* 0xbf0000000e0e7820 */ /* 0x000fe20000400000 */
[----:B------:R-:W-:Y:S02]  /*0840*/  MOV R24, RZ ;  /* 0x000000ff00187202 */ /* 0x000fe40000000f00 */
[----:B----4-:R-:W-:Y:S02]  /*0850*/  IADD3 R21, P1, R18, 0x1f500, RZ ;  /* 0x0001f50012157810 */ /* 0x010fe40007f3e0ff */
[----:B------:R-:W-:Y:S02]  /*0860*/  ISETP.GE.AND P0, PT, R19, RZ, PT ;  /* 0x000000ff1300720c */ /* 0x000fe40003f06270 */
[----:B------:R-:W-:Y:S02]  /*0870*/  IADD3.X R25, RZ, R19, RZ, P1, !PT ;  /* 0x00000013ff197210 */ /* 0x000fe40000ffe4ff */
[----:B------:R-:W-:Y:S02]  /*0880*/  SEL R18, R21, R18, !P0 ;  /* 0x0000001215127207 */ /* 0x000fe40004000000 */
[----:B------:R-:W-:-:S02]  /*0890*/  SEL R19, R25, R19, !P0 ;  /* 0x0000001319137207 */ /* 0x000fc40004000000 */
[----:B------:R-:W-:Y:S02]  /*08a0*/  ISETP.GT.U32.AND P1, PT, R18, 0x1f4ff, PT ;  /* 0x0001f4ff1200780c */ /* 0x000fe40003f24070 */
[----:B-----5:R-:W-:Y:S02]  /*08b0*/  IADD3 R15, P2, R16, 0x1f500, RZ ;  /* 0x0001f500100f7810 */ /* 0x020fe40007f5e0ff */
[----:B------:R-:W-:Y:S02]  /*08c0*/  ISETP.GE.AND P0, PT, R17, RZ, PT ;  /* 0x000000ff1100720c */ /* 0x000fe40003f06270 */
[----:B------:R-:W-:Y:S02]  /*08d0*/  ISETP.GT.U32.AND.EX P1, PT, R19, RZ, PT, P1 ;  /* 0x000000ff1300720c */ /* 0x000fe40003f24110 */
[----:B------:R-:W-:Y:S02]  /*08e0*/  IADD3.X R21, RZ, R17, RZ, P2, !PT ;  /* 0x00000011ff157210 */ /* 0x000fe400017fe4ff */
[----:B------:R-:W-:-:S02]  /*08f0*/  SEL R15, R15, R16, !P0 ;  /* 0x000000100f0f7207 */ /* 0x000fc40004000000 */
[----:B------:R-:W-:Y:S02]  /*0900*/  ISETP.LT.AND P1, PT, R7, UR6, P1 ;  /* 0x0000000607007c0c */ /* 0x000fe40008f21270 */
[----:B--2---:R-:W-:Y:S02]  /*0910*/  IADD3 R7, P5, R10, 0x1f500, RZ ;  /* 0x0001f5000a077810 */ /* 0x004fe40007fbe0ff */
[----:B------:R-:W-:Y:S02]  /*0920*/  SEL R16, R21, R17, !P0 ;  /* 0x0000001115107207 */ /* 0x000fe40004000000 */
[----:B------:R-:W-:Y:S02]  /*0930*/  ISETP.GT.U32.AND P2, PT, R15, 0x1f4ff, PT ;  /* 0x0001f4ff0f00780c */ /* 0x000fe40003f44070 */
[----:B------:R-:W-:Y:S02]  /*0940*/  ISETP.GE.AND P0, PT, R11, RZ, PT ;  /* 0x000000ff0b00720c */ /* 0x000fe40003f06270 */
[----:B------:R-:W-:-:S02]  /*0950*/  IADD3 RZ, P6, R8, 0x1f500, RZ ;  /* 0x0001f50008ff7810 */ /* 0x000fc40007fde0ff */
[----:B------:R-:W-:Y:S02]  /*0960*/  ISETP.GE.AND P3, PT, R9, RZ, PT ;  /* 0x000000ff0900720c */ /* 0x000fe40003f66270 */
[----:B------:R-:W-:Y:S01]  /*0970*/  IADD3 R15, R8, 0x1f500, RZ ;  /* 0x0001f500080f7810 */ /* 0x000fe20007ffe0ff */
[----:B------:R-:W-:Y:S01]  /*0980*/  IMAD.X R13, RZ, RZ, R11, P5 ;  /* 0x000000ffff0d7224 */ /* 0x000fe200028e060b */
[----:B------:R-:W-:Y:S02]  /*0990*/  SEL R10, R7, R10, !P0 ;  /* 0x0000000a070a7207 */ /* 0x000fe40004000000 */
[----:B------:R-:W-:Y:S02]  /*09a0*/  IADD3.X R17, RZ, R9, RZ, P6, !PT ;  /* 0x00000009ff117210 */ /* 0x000fe400037fe4ff */
[----:B------:R-:W-:Y:S02]  /*09b0*/  SEL R7, R15, R8, !P3 ;  /* 0x000000080f077207 */ /* 0x000fe40005800000 */
[----:B------:R-:W-:-:S02]  /*09c0*/  SEL R11, R13, R11, !P0 ;  /* 0x0000000b0d0b7207 */ /* 0x000fc40004000000 */
[----:B------:R-:W-:Y:S02]  /*09d0*/  SEL R8, R17, R9, !P3 ;  /* 0x0000000911087207 */ /* 0x000fe40005800000 */
[----:B------:R-:W-:Y:S02]  /*09e0*/  ISETP.GT.U32.AND P0, PT, R10, 0x1f4ff, PT ;  /* 0x0001f4ff0a00780c */ /* 0x000fe40003f04070 */
[----:B------:R-:W-:Y:S02]  /*09f0*/  ISETP.GT.U32.AND P3, PT, R7, 0x1f4ff, PT ;  /* 0x0001f4ff0700780c */ /* 0x000fe40003f64070 */
[----:B---3--:R-:W-:Y:S02]  /*0a00*/  SHF.L.U32 R9, R26, 0xc, RZ ;  /* 0x0000000c1a097819 */ /* 0x008fe400000006ff */
[----:B------:R-:W-:Y:S02]  /*0a10*/  ISETP.GT.U32.AND.EX P0, PT, R11, RZ, PT, P0 ;  /* 0x000000ff0b00720c */ /* 0x000fe40003f04100 */
[----:B------:R-:W-:-:S02]  /*0a20*/  ISETP.GT.U32.AND.EX P3, PT, R8, RZ, PT, P3 ;  /* 0x000000ff0800720c */ /* 0x000fc40003f64130 */
[----:B------:R-:W-:Y:S02]  /*0a30*/  ISETP.GE.AND P5, PT, R27, RZ, PT ;  /* 0x000000ff1b00720c */ /* 0x000fe40003fa6270 */
[----:B------:R-:W-:Y:S01]  /*0a40*/  IADD3 R8, P6, R9, 0x1f500000, RZ ;  /* 0x1f50000009087810 */ /* 0x000fe20007fde0ff */
[-C--:B------:R-:W-:Y:S01]  /*0a50*/  FMUL R7, R0, R0.reuse ;  /* 0x0000000000077220 */ /* 0x080fe20000400000 */
[----:B------:R-:W-:Y:S02]  /*0a60*/  ISETP.GT.U32.AND.EX P2, PT, R16, RZ, PT, P2 ;  /* 0x000000ff1000720c */ /* 0x000fe40003f44120 */
[----:B------:R-:W-:Y:S02]  /*0a70*/  ISETP.LT.AND P0, PT, R22, UR6, P0 ;  /* 0x0000000616007c0c */ /* 0x000fe40008701270 */
[----:B------:R-:W-:Y:S02]  /*0a80*/  SEL R22, R8, R9, !P5 ;  /* 0x0000000908167207 */ /* 0x000fe40006800000 */
[----:B------:R-:W-:Y:S01]  /*0a90*/  SHF.L.U64.HI R9, R26, 0xc, R27 ;  /* 0x0000000c1a097819 */ /* 0x000fe2000001021b */
[----:B------:R-:W-:Y:S01]  /*0aa0*/  FMUL R7, R7, R0 ;  /* 0x0000000007077220 */ /* 0x000fe20000400000 */
[----:B------:R-:W-:-:S02]  /*0ab0*/  ISETP.LT.AND P2, PT, R28, UR6, P2 ;  /* 0x000000061c007c0c */ /* 0x000fc40009741270 */
[----:B------:R-:W-:Y:S01]  /*0ac0*/  ISETP.LT.AND P3, PT, R23, UR6, P3 ;  /* 0x0000000617007c0c */ /* 0x000fe20009f61270 */
[----:B------:R-:W-:Y:S01]  /*0ad0*/  IMAD.X R8, RZ, RZ, R9, P6 ;  /* 0x000000ffff087224 */ /* 0x000fe200030e0609 */
[----:B------:R-:W-:Y:S01]  /*0ae0*/  PLOP3.LUT P1, PT, P1, P2, PT, 0xa8, 0x0 ;  /* 0x000000000000781c */ /* 0x000fe20000f25570 */
[----:B------:R-:W-:Y:S01]  /*0af0*/  FMUL R14, R14, R7 ;  /* 0x000000070e0e7220 */ /* 0x000fe20000400000 */
[----:B------:R-:W-:Y:S01]  /*0b00*/  LOP3.LUT R11, R12, 0x3c, RZ, 0xc0, !PT ;  /* 0x0000003c0c0b7812 */ /* 0x000fe200078ec0ff */
[----:B------:R-:W-:Y:S01]  /*0b10*/  HFMA2.MMA R23, -RZ, RZ, 0, 0 ;  /* 0x00000000ff177435 */ /* 0x000fe200000001ff */
[----:B------:R-:W-:Y:S01]  /*0b20*/  PLOP3.LUT P0, PT, P1, P0, P3, 0xfe, 0x0 ;  /* 0x000000000000781c */ /* 0x000fe20000f01f36 */
[----:B------:R-:W-:Y:S01]  /*0b30*/  FMUL R25, R14, 0.000244140625 ;  /* 0x398000000e197820 */ /* 0x000fe20000400000 */
[----:B------:R-:W-:Y:S01]  /*0b40*/  SEL R7, R8, R9, !P5 ;  /* 0x0000000908077207 */ /* 0x000fe20006800000 */
[----:B------:R-:W-:Y:S01]  /*0b50*/  ULDC.64 UR6, c[0x0][0x250] ;  /* 0x0000940000067ab9 */ /* 0x000fe20000000a00 */
[----:B------:R-:W-:-:S09]  /*0b60*/  LOP3.LUT R22, R22, R11, RZ, 0xfc, !PT ;  /* 0x0000000b16167212 */ /* 0x000fd200078efcff */
.L_x_4:
[----:B0-----:R-:W0:Y:S01]  /*0b70*/  LDC.64 R18, c[0x0][0x240] ;  /* 0x00009000ff127b82 */ /* 0x001e220000000a00 */
[----:B------:R-:W-:Y:S02]  /*0b80*/  LOP3.LUT R21, R3, R23, RZ, 0xfc, !PT ;  /* 0x0000001703157212 */ /* 0x000fe400078efcff */
[----:B------:R-:W-:-:S05]  /*0b90*/  CS2R R12, SRZ ;  /* 0x00000000000c7805 */ /* 0x000fca000001ff00 */
[----:B------:R-:W1:Y:S08]  /*0ba0*/  LDC.64 R16, c[0x0][0x210] ;  /* 0x00008400ff107b82 */ /* 0x000e700000000a00 */
[----:B------:R-:W2:Y:S08]  /*0bb0*/  LDC.64 R28, c[0x0][0x218] ;  /* 0x00008600ff1c7b82 */ /* 0x000eb00000000a00 */
[----:B------:R-:W3:Y:S01]  /*0bc0*/  LDC.64 R10, c[0x0][0x220] ;  /* 0x00008800ff0a7b82 */ /* 0x000ee20000000a00 */
[----:B0-----:R-:W-:-:S07]  /*0bd0*/  IMAD.WIDE R18, R21, 0x2, R18 ;  /* 0x0000000215127825 */ /* 0x001fce00078e0212 */
[----:B------:R-:W0:Y:S01]  /*0be0*/  LDC.64 R8, c[0x0][0x230] ;  /* 0x00008c00ff087b82 */ /* 0x000e220000000a00 */
[C---:B-1----:R-:W-:Y:S01]  /*0bf0*/  IMAD.WIDE R16, R21.reuse, 0x2, R16 ;  /* 0x0000000215107825 */ /* 0x042fe200078e0210 */
[----:B------:R-:W-:Y:S01]  /*0c00*/  CS2R R14, SRZ ;  /* 0x00000000000e7805 */ /* 0x000fe2000001ff00 */
[----:B------:R-:W5:Y:S02]  /*0c10*/  @!P4 LDG.E.EF.64 R12, desc[UR4][R18.64] ;  /* 0x00000004120cc981 */ /* 0x000f64000c0e1b00 */
[----:B--2---:R-:W-:-:S03]  /*0c20*/  IMAD.WIDE R28, R21, 0x2, R28 ;  /* 0x00000002151c7825 */ /* 0x004fc600078e021c */
[----:B------:R1:W5:Y:S01]  /*0c30*/  @!P4 LDG.E.EF.64 R14, desc[UR4][R16.64] ;  /* 0x00000004100ec981 */ /* 0x000362000c0e1b00 */
[----:B---3--:R-:W-:-:S04]  /*0c40*/  IMAD.WIDE R10, R21, 0x2, R10 ;  /* 0x00000002150a7825 */ /* 0x008fc800078e020a */
[----:B0-----:R-:W-:Y:S01]  /*0c50*/  IMAD.WIDE R8, R21, 0x2, R8 ;  /* 0x0000000215087825 */ /* 0x001fe200078e0208 */
[----:B------:R-:W-:Y:S02]  /*0c60*/  CS2R R20, SRZ ;  /* 0x0000000000147805 */ /* 0x000fe4000001ff00 */
[----:B-1----:R-:W-:-:S04]  /*0c70*/  CS2R R16, SRZ ;  /* 0x0000000000107805 */ /* 0x002fc8000001ff00 */
[----:B------:R0:W5:Y:S01]  /*0c80*/  @!P4 LDG.E.EF.64 R20, desc[UR4][R8.64] ;  /* 0x000000040814c981 */ /* 0x000162000c0e1b00 */
[----:B------:R-:W-:-:S03]  /*0c90*/  CS2R R18, SRZ ;  /* 0x0000000000127805 */ /* 0x000fc6000001ff00 */
[----:B------:R1:W5:Y:S04]  /*0ca0*/  @!P4 LDG.E.EF.64 R16, desc[UR4][R28.64] ;  /* 0x000000041c10c981 */ /* 0x000368000c0e1b00 */
[----:B------:R2:W5:Y:S01]  /*0cb0*/  @!P4 LDG.E.EF.64 R18, desc[UR4][R10.64] ;  /* 0x000000040a12c981 */ /* 0x000562000c0e1b00 */
[----:B0-----:R-:W-:Y:S01]  /*0cc0*/  MOV R8, R6 ;  /* 0x0000000600087202 */ /* 0x001fe20000000f00 */
[----:B------:R-:W-:-:S05]  /*0cd0*/  IMAD.MOV.U32 R9, RZ, RZ, R5 ;  /* 0x000000ffff097224 */ /* 0x000fca00078e0005 */
[----:B------:R-:W1:Y:S01]  /*0ce0*/  LDG.E.EL.U16 R8, desc[UR4][R8.64] ;  /* 0x0000000408087981 */ /* 0x000e62000c2e1500 */
[----:B------:R-:W-:Y:S01]  /*0cf0*/  BAR.SYNC.DEFER_BLOCKING 0x0 ;  /* 0x0000000000007b1d */ /* 0x000fe20000010000 */
[----:B-1----:R-:W-:-:S05]  /*0d00*/  HADD2.F32 R29, -RZ, R8.H0_H0 ;  /* 0x20000008ff1d7230 */ /* 0x002fca0000004100 */
[----:B------:R2:W-:Y:S02]  /*0d10*/  STS [R4], R29 ;  /* 0x0000001d04007388 */ /* 0x0005e40000000800 */
[----:B------:R-:W-:Y:S06]  /*0d20*/  BAR.SYNC.DEFER_BLOCKING 0x0 ;  /* 0x0000000000007b1d */ /* 0x000fec0000010000 */
[----:B--2---:R-:W-:Y:S05]  /*0d30*/  @P0 BRA `(.L_x_1) ;  /* 0x0000000400240947 */ /* 0x004fea0003800000 */
[----:B-----5:R-:W-:Y:S01]  /*0d40*/  HADD2.F32 R8, -RZ, R15.H1_H1 ;  /* 0x3000000fff087230 */ /* 0x020fe20000004100 */
[----:B------:R-:W-:Y:S01]  /*0d50*/  ISETP.NE.U32.AND P1, PT, R26, -0x1, PT ;  /* 0xffffffff1a00780c */ /* 0x000fe20003f25070 */
[----:B------:R-:W-:Y:S02]  /*0d60*/  HADD2.F32 R15, -RZ, R15.H0_H0 ;  /* 0x2000000fff0f7230 */ /* 0x000fe40000004100 */
[----:B------:R-:W-:Y:S01]  /*0d70*/  HADD2.F32 R9, -RZ, R17.H1_H1 ;  /* 0x30000011ff097230 */ /* 0x000fe20000004100 */
[----:B------:R-:W-:Y:S01]  /*0d80*/  ISETP.NE.AND.EX P1, PT, R27, -0x1, PT, P1 ;  /* 0xffffffff1b00780c */ /* 0x000fe20003f25310 */
[----:B------:R-:W-:Y:S02]  /*0d90*/  HADD2.F32 R10, -RZ, R17.H0_H0 ;  /* 0x20000011ff0a7230 */ /* 0x000fe40000004100 */
[----:B------:R-:W-:Y:S02]  /*0da0*/  HADD2.F32 R17, -RZ, R21.H1_H1 ;  /* 0x30000015ff117230 */ /* 0x000fe40000004100 */
[----:B------:R-:W-:Y:S01]  /*0db0*/  FADD R8, R8, R9 ;  /* 0x0000000908087221 */ /* 0x000fe20000000000 */
[----:B------:R-:W-:-:S02]  /*0dc0*/  HADD2.F32 R9, -RZ, R19.H1_H1 ;  /* 0x30000013ff097230 */ /* 0x000fc40000004100 */
[----:B------:R-:W-:Y:S01]  /*0dd0*/  FADD R15, R15, R10 ;  /* 0x0000000a0f0f7221 */ /* 0x000fe20000000000 */
[----:B------:R-:W-:Y:S02]  /*0de0*/  HADD2.F32 R10, -RZ, R19.H0_H0 ;  /* 0x20000013ff0a7230 */ /* 0x000fe40000004100 */
[----:B------:R-:W-:Y:S01]  /*0df0*/  FADD R17, R17, R17 ;  /* 0x0000001111117221 */ /* 0x000fe20000000000 */
[----:B------:R-:W-:Y:S02]  /*0e00*/  HADD2.F32 R21, -RZ, R21.H0_H0 ;  /* 0x20000015ff157230 */ /* 0x000fe40000004100 */
[----:B------:R-:W-:Y:S01]  /*0e10*/  FADD R28, R8, R9 ;  /* 0x00000009081c7221 */ /* 0x000fe20000000000 */
[----:B------:R-:W-:Y:S02]  /*0e20*/  FADD R15, R15, R10 ;  /* 0x0000000a0f0f7221 */ /* 0x000fe40000000000 */
[----:B------:R-:W0:Y:S01]  /*0e30*/  LDS.128 R8, [R2] ;  /* 0x0000000002087984 */ /* 0x000e220000000c00 */
[----:B------:R-:W-:Y:S01]  /*0e40*/  FADD R21, R21, R21 ;  /* 0x0000001515157221 */ /* 0x000fe20000000000 */
[----:B0-----:R-:W-:Y:S01]  /*0e50*/  FMUL R11, R28, R11 ;  /* 0x0000000b1c0b7220 */ /* 0x001fe20000400000 */
[----:B------:R-:W-:-:S03]  /*0e60*/  FMUL R15, R10, R15 ;  /* 0x0000000f0a0f7220 */ /* 0x000fc60000400000 */
[----:B------:R-:W-:Y:S01]  /*0e70*/  FMUL R28, R11, R0 ;  /* 0x000000000b1c7220 */ /* 0x000fe20000400000 */
[----:B------:R-:W-:-:S03]  /*0e80*/  HADD2.F32 R11, -RZ, R14.H1_H1 ;  /* 0x3000000eff0b7230 */ /* 0x000fc60000004100 */
[----:B------:R-:W-:Y:S01]  /*0e90*/  FFMA R10, R25, R17, R28 ;  /* 0x00000011190a7223 */ /* 0x000fe2000000001c */
[----:B------:R-:W-:Y:S02]  /*0ea0*/  HADD2.F32 R17, -RZ, R14.H0_H0 ;  /* 0x2000000eff117230 */ /* 0x000fe40000004100 */
[----:B------:R-:W-:Y:S02]  /*0eb0*/  HADD2.F32 R14, -RZ, R16.H1_H1 ;  /* 0x30000010ff0e7230 */ /* 0x000fe40000004100 */
[----:B------:R-:W-:-:S03]  /*0ec0*/  HADD2.F32 R16, -RZ, R16.H0_H0 ;  /* 0x20000010ff107230 */ /* 0x000fc60000004100 */
[----:B------:R-:W-:Y:S01]  /*0ed0*/  FADD R11, R11, R14 ;  /* 0x0000000e0b0b7221 */ /* 0x000fe20000000000 */
[----:B------:R-:W-:Y:S02]  /*0ee0*/  HADD2.F32 R14, -RZ, R18.H1_H1 ;  /* 0x30000012ff0e7230 */ /* 0x000fe40000004100 */
[----:B------:R-:W-:Y:S01]  /*0ef0*/  FADD R16, R17, R16 ;  /* 0x0000001011107221 */ /* 0x000fe20000000000 */
[----:B------:R-:W-:Y:S02]  /*0f00*/  HADD2.F32 R17, -RZ, R18.H0_H0 ;  /* 0x20000012ff117230 */ /* 0x000fe40000004100 */
[----:B------:R-:W-:Y:S01]  /*0f10*/  FADD R14, R11, R14 ;  /* 0x0000000e0b0e7221 */ /* 0x000fe20000000000 */
[----:B------:R-:W-:Y:S02]  /*0f20*/  HADD2.F32 R11, -RZ, R20.H1_H1 ;  /* 0x30000014ff0b7230 */ /* 0x000fe40000004100 */
[----:B------:R-:W-:Y:S01]  /*0f30*/  FADD R17, R16, R17 ;  /* 0x0000001110117221 */ /* 0x000fe20000000000 */
[----:B------:R-:W-:-:S02]  /*0f40*/  HADD2.F32 R20, -RZ, R20.H0_H0 ;  /* 0x20000014ff147230 */ /* 0x000fc40000004100 */
[----:B------:R-:W-:Y:S01]  /*0f50*/  FMUL R9, R9, R14 ;  /* 0x0000000e09097220 */ /* 0x000fe20000400000 */
[----:B------:R-:W-:Y:S01]  /*0f60*/  FMUL R17, R8, R17 ;  /* 0x0000001108117220 */ /* 0x000fe20000400000 */
[----:B------:R-:W-:Y:S02]  /*0f70*/  FADD R11, R11, R11 ;  /* 0x0000000b0b0b7221 */ /* 0x000fe40000000000 */
[-C--:B------:R-:W-:Y:S01]  /*0f80*/  FMUL R14, R9, R0.reuse ;  /* 0x00000000090e7220 */ /* 0x080fe20000400000 */
[-C--:B------:R-:W-:Y:S01]  /*0f90*/  FMUL R8, R15, R0.reuse ;  /* 0x000000000f087220 */ /* 0x080fe20000400000 */
[----:B------:R-:W-:Y:S01]  /*0fa0*/  FADD R15, R20, R20 ;  /* 0x00000014140f7221 */ /* 0x000fe20000000000 */
[----:B------:R-:W-:Y:S01]  /*0fb0*/  FMUL R16, R17, R0 ;  /* 0x0000000011107220 */ /* 0x000fe20000400000 */
[C---:B------:R-:W-:Y:S01]  /*0fc0*/  FFMA R11, R25.reuse, R11, R14 ;  /* 0x0000000b190b7223 */ /* 0x040fe2000000000e */
[----:B------:R-:W-:Y:S02]  /*0fd0*/  HADD2.F32 R9, -RZ, R13.H1_H1 ;  /* 0x3000000dff097230 */ /* 0x000fe40000004100 */
[----:B------:R-:W-:Y:S01]  /*0fe0*/  FFMA R8, R25, R21, R8 ;  /* 0x0000001519087223 */ /* 0x000fe20000000008 */
[----:B------:R-:W-:-:S02]  /*0ff0*/  HADD2.F32 R13, -RZ, R13.H0_H0 ;  /* 0x2000000dff0d7230 */ /* 0x000fc40000004100 */
[----:B------:R-:W-:Y:S01]  /*1000*/  FFMA R15, R25, R15, R16 ;  /* 0x0000000f190f7223 */ /* 0x000fe20000000010 */
[----:B------:R-:W-:Y:S02]  /*1010*/  HADD2.F32 R14, -RZ, R12.H1_H1 ;  /* 0x3000000cff0e7230 */ /* 0x000fe40000004100 */
[----:B------:R-:W-:Y:S01]  /*1020*/  FADD R9, R10, R9 ;  /* 0x000000090a097221 */ /* 0x000fe20000000000 */
[----:B------:R-:W-:Y:S02]  /*1030*/  HADD2.F32 R12, -RZ, R12.H0_H0 ;  /* 0x2000000cff0c7230 */ /* 0x000fe40000004100 */
[----:B------:R-:W-:Y:S01]  /*1040*/  FADD R8, R8, R13 ;  /* 0x0000000d08087221 */ /* 0x000fe20000000000 */
[----:B------:R-:W-:Y:S01]  /*1050*/  FADD R14, R11, R14 ;  /* 0x0000000e0b0e7221 */ /* 0x000fe20000000000 */
[----:B------:R-:W-:Y:S01]  /*1060*/  FSEL R11, R9, RZ, P1 ;  /* 0x000000ff090b7208 */ /* 0x000fe20000800000 */
[----:B------:R-:W-:Y:S02]  /*1070*/  FADD R12, R15, R12 ;  /* 0x0000000c0f0c7221 */ /* 0x000fe40000000000 */
[----:B------:R-:W-:-:S02]  /*1080*/  FSEL R10, R8, RZ, P1 ;  /* 0x000000ff080a7208 */ /* 0x000fc40000800000 */
[----:B------:R-:W-:Y:S02]  /*1090*/  FSEL R9, R14, RZ, P1 ;  /* 0x000000ff0e097208 */ /* 0x000fe40000800000 */
[----:B------:R-:W-:Y:S01]  /*10a0*/  FSEL R8, R12, RZ, P1 ;  /* 0x000000ff0c087208 */ /* 0x000fe20000800000 */
[----:B------:R-:W-:Y:S06]  /*10b0*/  BAR.SYNC.DEFER_BLOCKING 0x0 ;  /* 0x0000000000007b1d */ /* 0x000fec0000010000 */
[----:B------:R-:W-:Y:S05]  /*10c0*/  @P4 BRA.U `(.L_x_2) ;  /* 0x0000000100204947 */ /* 0x000fea0003800000 */
[----:B------:R-:W-:Y:S01]  /*10d0*/  LOP3.LUT R13, R22, R23, RZ, 0xfc, !PT ;  /* 0x00000017160d7212 */ /* 0x000fe200078efcff */
[----:B------:R-:W-:Y:S01]  /*10e0*/  BSSY B0, `(.L_x_2) ;  /* 0x0000006000007945 */ /* 0x000fe20003800000 */
[----:B------:R-:W-:Y:S02]  /*10f0*/  LOP3.LUT R14, R7, R24, RZ, 0xfc, !PT ;  /* 0x00000018070e7212 */ /* 0x000fe400078efcff */
[----:B------:R-:W-:-:S04]  /*1100*/  LEA R12, P1, R13, UR6, 0x2 ;  /* 0x000000060d0c7c11 */ /* 0x000fc8000f8210ff */
[----:B------:R-:W-:Y:S01]  /*1110*/  LEA.HI.X R13, R13, UR7, R14, 0x2, P1 ;  /* 0x000000070d0d7c11 */ /* 0x000fe200088f140e */
[----:B------:R-:W-:Y:S08]  /*1120*/  @P4 BRA `(.L_x_3) ;  /* 0x0000000000044947 */ /* 0x000ff00003800000 */
[----:B------:R0:W-:Y:S02]  /*1130*/  REDG.E.ADD.F32x4.FTZ.RN.STRONG.GPU desc[UR4][R12.64], R8 ;  /* 0x000000080c0079a6 */ /* 0x0001e4000c10f784 */
.L_x_3:
[----:B------:R-:W-:Y:S05]  /*1140*/  BSYNC B0 ;  /* 0x0000000000007941 */ /* 0x000fea0003800000 */
.L_x_2:
[----:B------:R-:W-:Y:S02]  /*1150*/  IADD3 R23, P1, R23, 0x40, RZ ;  /* 0x0000004017177810 */ /* 0x000fe40007f3e0ff */
[----:B------:R-:W-:Y:S02]  /*1160*/  IADD3 R6, P2, R6, 0x80, RZ ;  /* 0x0000008006067810 */ /* 0x000fe40007f5e0ff */
[----:B------:R-:W-:Y:S02]  /*1170*/  IADD3.X R24, RZ, R24, RZ, P1, !PT ;  /* 0x00000018ff187210 */ /* 0x000fe40000ffe4ff */
[----:B------:R-:W-:Y:S02]  /*1180*/  ISETP.GE.U32.AND P1, PT, R23, 0x1000, PT ;  /* 0x000010001700780c */ /* 0x000fe40003f26070 */
[----:B------:R-:W-:Y:S02]  /*1190*/  IADD3.X R5, RZ, R5, RZ, P2, !PT ;  /* 0x00000005ff057210 */ /* 0x000fe400017fe4ff */
[----:B------:R-:W-:-:S13]  /*11a0*/  ISETP.GE.U32.AND.EX P1, PT, R24, RZ, PT, P1 ;  /* 0x000000ff1800720c */ /* 0x000fda0003f26110 */
[----:B------:R-:W-:Y:S05]  /*11b0*/  @!P1 BRA `(.L_x_4) ;  /* 0xfffffff8006c9947 */ /* 0x000fea000383ffff */
[----:B------:R-:W-:Y:S05]  /*11c0*/  EXIT ;  /* 0x000000000000794d */ /* 0x000fea0003800000 */
.L_x_1:
[----:B------:R-:W-:Y:S01]  /*11d0*/  MOV R0, 0x0 ;  /* 0x0000000000007802 */ /* 0x000fe20000000f00 */
[----:B------:R-:W-:Y:S01]  /*11e0*/  ULDC.64 UR4, c[0x4][0x18] ;  /* 0x0100060000047ab9 */ /* 0x000fe20000000a00 */
[----:B------:R-:W-:Y:S01]  /*11f0*/  ULDC.64 UR6, c[0x4][0x8] ;  /* 0x0100020000067ab9 */ /* 0x000fe20000000a00 */
[----:B------:R-:W-:Y:S01]  /*1200*/  MOV R4, UR4 ;  /* 0x0000000400047c02 */ /* 0x000fe20008000f00 */
[----:B------:R0:W1:Y:S01]  /*1210*/  LDC.64 R2, c[0x4][R0] ;  /* 0x0100000000027b82 */ /* 0x0000620000000a00 */
[----:B------:R-:W-:Y:S01]  /*1220*/  IMAD.U32 R5, RZ, RZ, UR5 ;  /* 0x00000005ff057e24 */ /* 0x000fe2000f8e00ff */
[----:B------:R-:W-:Y:S01]  /*1230*/  ULDC.64 UR4, c[0x4][0x10] ;  /* 0x0100040000047ab9 */ /* 0x000fe20000000a00 */
[----:B------:R-:W-:Y:S01]  /*1240*/  HFMA2.MMA R8, -RZ, RZ, 0, 5.4836273193359375e-06 ;  /* 0x0000005cff087435 */ /* 0x000fe200000001ff */
[----:B------:R-:W-:Y:S01]  /*1250*/  MOV R6, UR4 ;  /* 0x0000000400067c02 */ /* 0x000fe20008000f00 */
[----:B-----5:R-:W-:Y:S01]  /*1260*/  HFMA2.MMA R13, -RZ, RZ, 0, 0 ;  /* 0x00000000ff0d7435 */ /* 0x020fe200000001ff */
[----:B------:R-:W-:Y:S01]  /*1270*/  MOV R7, UR5 ;  /* 0x0000000500077c02 */ /* 0x000fe20008000f00 */
[----:B------:R-:W-:Y:S01]  /*1280*/  IMAD.U32 R11, RZ, RZ, UR7 ;  /* 0x00000007ff0b7e24 */ /* 0x000fe2000f8e00ff */
[----:B0-----:R-:W-:-:S08]  /*1290*/  MOV R10, UR6 ;  /* 0x00000006000a7c02 */ /* 0x001fd00008000f00 */
[----:B------:R-:W-:Y:S02]  /*12a0*/  LEPC R20, `(.L_x_5) ;  /* 0x000000002014794e */ /* 0x000fe40000000000 */
[----:B------:R-:W-:-:S07]  /*12b0*/  MOV R12, 0x1 ;  /* 0x00000001000c7802 */ /* 0x000fce0000000f00 */
[----:B-1----:R-:W-:Y:S05]  /*12c0*/  CALL.ABS.NOINC R2 ;  /* 0x0000000002007343 */ /* 0x002fea0003c00000 */
.L_x_5:
[----:B------:R-:W-:Y:S05]  /*12d0*/  BRA `(.L_x_5) ;  /* 0xfffffffc00fc7947 */ /* 0x000fea000383ffff */
.L_x_6:
[----:B------:R-:W-:-:S00]  /*12e0*/  BRA `(.L_x_6) ;  /* 0xfffffffc00fc7947 */ /* 0x000fc0000383ffff */
[----:B------:R-:W-:-:S00]  /*12f0*/  NOP ;  /* 0x0000000000007918 */ /* 0x000fc00000000000 */
        /* <DEDUP_REMOVED lines=8> */
.L_x_7:


//--------------------- .nv.global.init           --------------------------
	.section	.nv.global.init,"aw",@progbits
.nv.global.init:
	.type		assertFunc_0,@object
	.size		assertFunc_0,(assertMessage_0 - assertFunc_0)
assertFunc_0:
        /*0000*/ 	.byte	0x75, 0x6e, 0x6b, 0x6e, 0x6f, 0x77, 0x6e, 0x00
	.type		assertMessage_0,@object
	.size		assertMessage_0,(assertFile_0 - assertMessage_0)
assertMessage_0:
        /*0008*/ 	.byte	0x69, 0x6e, 0x64, 0x65, 0x78, 0x20, 0x6f, 0x75, 0x74, 0x20, 0x6f, 0x66, 0x20, 0x62, 0x6f, 0x75
        /*0018*/ 	.byte	0x6e, 0x64, 0x73, 0x3a, 0x20, 0x30, 0x20, 0x3c, 0x3d, 0x20, 0x74, 0x6d, 0x70, 0x34, 0x39, 0x20
        /*0028*/ 	.byte	0x3c, 0x20, 0x31, 0x32, 0x38, 0x32, 0x35, 0x36, 0x00
	.type		assertFile_0,@object
	.size		assertFile_0,(.L_1 - assertFile_0)
assertFile_0:
        /*0031*/ 	.byte	0x2e, 0x2f, 0x6c, 0x6f, 0x63, 0x61, 0x6c, 0x5f, 0x63, 0x61, 0x63, 0x68, 0x65, 0x2f, 0x37, 0x70
        /*0041*/ 	.byte	0x2f, 0x63, 0x37, 0x70, 0x62, 0x67, 0x33, 0x6c, 0x32, 0x70, 0x6b, 0x76, 0x71, 0x74, 0x65, 0x66
        /*0051*/ 	.byte	0x37, 0x6d, 0x6e, 0x70, 0x72, 0x72, 0x65, 0x70, 0x6f, 0x61, 0x74, 0x34, 0x71, 0x6c, 0x61, 0x78
        /*0061*/ 	.byte	0x66, 0x66, 0x69, 0x6d, 0x6b, 0x62, 0x6f, 0x32, 0x64, 0x67, 0x37, 0x74, 0x65, 0x35, 0x74, 0x72
        /*0071*/ 	.byte	0x74, 0x67, 0x6c, 0x6c, 0x6d, 0x2e, 0x70, 0x79, 0x00
.L_1:


//--------------------- .nv.shared.triton_red_fused__to_copy_add_div_embedding_dense_backward_mul_pow_sum_13 --------------------------
	.section	.nv.shared.triton_red_fused__to_copy_add_div_embedding_dense_backward_mul_pow_sum_13,"aw",@nobits
	.sectionflags	@""
	.align	16
	.zero		1024


//--------------------- .nv.constant0.triton_red_fused__to_copy_add_div_embedding_dense_backward_mul_pow_sum_13 --------------------------
	.section	.nv.constant0.triton_red_fused__to_copy_add_div_embedding_dense_backward_mul_pow_sum_13,"a",@progbits
	.sectionflags	@""
	.align	4
.nv.constant0.triton_red_fused__to_copy_add_div_embedding_dense_backward_mul_pow_sum_13:
	.zero		616


//--------------------- SYMBOLS --------------------------

	.type		__assertfail,@function
